//
// Generated by NVIDIA NVVM Compiler
//
// Compiler Build ID: CL-36424714
// Cuda compilation tools, release 13.0, V13.0.88
// Based on NVVM 20.0.0
//

.version 9.0
.target sm_100
.address_size 64

	// .globl	_Z12simpleKernelPii

.visible .entry _Z12simpleKernelPii(
	.param .u64 .ptr .align 1 _Z12simpleKernelPii_param_0,
	.param .u32 _Z12simpleKernelPii_param_1
)
{
	.reg .b32 	%r<9>;
	.reg .b64 	%rd<5>;

	ld.param.u64 	%rd1, [_Z12simpleKernelPii_param_0];
	ld.param.u32 	%r1, [_Z12simpleKernelPii_param_1];
	cvta.to.global.u64 	%rd2, %rd1;
	mov.u32 	%r2, %ctaid.x;
	mov.u32 	%r3, %tid.x;
	mad.lo.s32 	%r4, %r1, %r3, %r2;
	shl.b32 	%r5, %r2, 3;
	add.s32 	%r6, %r5, %r3;
	mul.wide.u32 	%rd3, %r6, 4;
	add.s64 	%rd4, %rd2, %rd3;
	ld.global.u32 	%r7, [%rd4];
	add.s32 	%r8, %r4, %r7;
	st.global.u32 	[%rd4], %r8;
	ret;

}


// ===== COMPILED SASS (sm_100) =====

	.target	sm_100

	.elftype	@"ET_EXEC"


//--------------------- .note.nv.tkinfo           --------------------------
	.section	.note.nv.tkinfo,"",@"SHT_NOTE"
	.sectionflags	@"SHF_NOTE_NV_TKINFO"
	.tkinfo
        /*0018*/ 	.word	0x00000002
        /*0030*/ 	.string	""
        /*0030*/ 	.string	"ptxas"
        /*0030*/ 	.string	"Cuda compilation tools, release 13.0, V13.0.88"
        /*0030*/ 	.string	"Build cuda_13.0.r13.0/compiler.36424714_0"
        /*0030*/ 	.string	"-arch sm_100 -m 64 "



//--------------------- .note.nv.cuinfo           --------------------------
	.section	.note.nv.cuinfo,"",@"SHT_NOTE"
	.sectionflags	@"SHF_NOTE_NV_CUINFO"
        /*0018*/ 	.short	0x0002
        /*001a*/ 	.short	0x0064
        /*001c*/ 	.short	0x0082
	.zero		2


//--------------------- .nv.info                  --------------------------
	.section	.nv.info,"",@"SHT_CUDA_INFO"
	.align	4


	//----- nvinfo : EIATTR_REGCOUNT
	.align		4
        /*0000*/ 	.byte	0x04, 0x2f
        /*0002*/ 	.short	(.L_1 - .L_0)
	.align		4
.L_0:
        /*0004*/ 	.word	index@(_Z12simpleKernelPii)
        /*0008*/ 	.word	0x0000000a


	//----- nvinfo : EIATTR_FRAME_SIZE
	.align		4
.L_1:
        /*000c*/ 	.byte	0x04, 0x11
        /*000e*/ 	.short	(.L_3 - .L_2)
	.align		4
.L_2:
        /*0010*/ 	.word	index@(_Z12simpleKernelPii)
        /*0014*/ 	.word	0x00000000


	//----- nvinfo : EIATTR_MIN_STACK_SIZE
	.align		4
.L_3:
        /*0018*/ 	.byte	0x04, 0x12
        /*001a*/ 	.short	(.L_5 - .L_4)
	.align		4
.L_4:
        /*001c*/ 	.word	index@(_Z12simpleKernelPii)
        /*0020*/ 	.word	0x00000000
.L_5:


//--------------------- .nv.compat                --------------------------
	.section	.nv.compat,"",@"SHT_CUDA_COMPAT_INFO"
	.align	4
        /*0000*/ 	.byte	0x02, 0x09, 0x00, 0x00, 0x02, 0x02, 0x01, 0x00, 0x02, 0x05, 0x05, 0x00, 0x03, 0x07, 0x01, 0x01
        /*0010*/ 	.byte	0x02, 0x03, 0x00, 0x00, 0x02, 0x06, 0x01, 0x00, 0x04, 0x0b, 0x08, 0x00, 0x09, 0x00, 0x00, 0x00
        /*0020*/ 	.byte	0x00, 0x00, 0x00, 0x00


//--------------------- .nv.info._Z12simpleKernelPii --------------------------
	.section	.nv.info._Z12simpleKernelPii,"",@"SHT_CUDA_INFO"
	.sectionflags	@""
	.align	4


	//----- nvinfo : EIATTR_CUDA_API_VERSION
	.align		4
        /*0000*/ 	.byte	0x04, 0x37
        /*0002*/ 	.short	(.L_7 - .L_6)
.L_6:
        /*0004*/ 	.word	0x00000082


	//----- nvinfo : EIATTR_KPARAM_INFO
	.align		4
.L_7:
        /*0008*/ 	.byte	0x04, 0x17
        /*000a*/ 	.short	(.L_9 - .L_8)
.L_8:
        /*000c*/ 	.word	0x00000000
        /*0010*/ 	.short	0x0001
        /*0012*/ 	.short	0x0008
        /*0014*/ 	.byte	0x00, 0xf0, 0x11, 0x00


	//----- nvinfo : EIATTR_KPARAM_INFO
	.align		4
.L_9:
        /*0018*/ 	.byte	0x04, 0x17
        /*001a*/ 	.short	(.L_11 - .L_10)
.L_10:
        /*001c*/ 	.word	0x00000000
        /*0020*/ 	.short	0x0000
        /*0022*/ 	.short	0x0000
        /*0024*/ 	.byte	0x00, 0xf5, 0x21, 0x00


	//----- nvinfo : EIATTR_SPARSE_MMA_MASK
	.align		4
.L_11:
        /*0028*/ 	.byte	0x03, 0x50
        /*002a*/ 	.short	0x0000


	//----- nvinfo : EIATTR_MAXREG_COUNT
	.align		4
        /*002c*/ 	.byte	0x03, 0x1b
        /*002e*/ 	.short	0x00ff


	//----- nvinfo : EIATTR_MERCURY_ISA_VERSION
	.align		4
        /*0030*/ 	.byte	0x03, 0x5f
        /*0032*/ 	.short	0x0101


	//----- nvinfo : EIATTR_VRC_CTA_INIT_COUNT
	.align		4
        /*0034*/ 	.byte	0x02, 0x4a
	.zero		1
	.zero		1


	//----- nvinfo : EIATTR_EXIT_INSTR_OFFSETS
	.align		4
        /*0038*/ 	.byte	0x04, 0x1c
        /*003a*/ 	.short	(.L_13 - .L_12)


	//   ....[0]....
.L_12:
        /*003c*/ 	.word	0x000000c0


	//----- nvinfo : EIATTR_CBANK_PARAM_SIZE
	.align		4
.L_13:
        /*0040*/ 	.byte	0x03, 0x19
        /*0042*/ 	.short	0x000c


	//----- nvinfo : EIATTR_PARAM_CBANK
	.align		4
        /*0044*/ 	.byte	0x04, 0x0a
        /*0046*/ 	.short	(.L_15 - .L_14)
	.align		4
.L_14:
        /*0048*/ 	.word	index@(.nv.constant0._Z12simpleKernelPii)
        /*004c*/ 	.short	0x0380
        /*004e*/ 	.short	0x000c


	//----- nvinfo : EIATTR_SW_WAR
	.align		4
.L_15:
        /*0050*/ 	.byte	0x04, 0x36
        /*0052*/ 	.short	(.L_17 - .L_16)
.L_16:
        /*0054*/ 	.word	0x00000008
.L_17:


//--------------------- .nv.callgraph             --------------------------
	.section	.nv.callgraph,"",@"SHT_CUDA_CALLGRAPH"
	.align	4
	.sectionentsize	8
	.align		4
        /*0000*/ 	.word	0x00000000
	.align		4
        /*0004*/ 	.word	0xffffffff
	.align		4
        /*0008*/ 	.word	0x00000000
	.align		4
        /*000c*/ 	.word	0xfffffffe
	.align		4
        /*0010*/ 	.word	0x00000000
	.align		4
        /*0014*/ 	.word	0xfffffffd
	.align		4
        /*0018*/ 	.word	0x00000000
	.align		4
        /*001c*/ 	.word	0xfffffffc


//--------------------- .text._Z12simpleKernelPii --------------------------
	.section	.text._Z12simpleKernelPii,"ax",@progbits
	.align	128
        .global         _Z12simpleKernelPii
        .type           _Z12simpleKernelPii,@function
        .size           _Z12simpleKernelPii,(.L_x_1 - _Z12simpleKernelPii)
        .other          _Z12simpleKernelPii,@"STO_CUDA_ENTRY STV_DEFAULT"
_Z12simpleKernelPii:
.text._Z12simpleKernelPii:
[----:B------:R-:W-:Y:S01]  /*0000*/  LDC R1, c[0x0][0x37c] ;  /* 0x0000df00ff017b82 */ /* 0x000fe20000000800 */
[----:B------:R-:W0:Y:S07]  /*0010*/  S2R R0, SR_CTAID.X ;  /* 0x0000000000007919 */ /* 0x000e2e0000002500 */
[----:B------:R-:W1:Y:S01]  /*0020*/  LDC.64 R2, c[0x0][0x380] ;  /* 0x0000e000ff027b82 */ /* 0x000e620000000a00 */
[----:B------:R-:W2:Y:S01]  /*0030*/  LDCU.64 UR4, c[0x0][0x358] ;  /* 0x00006b00ff0477ac */ /* 0x000ea20008000a00 */
[----:B------:R-:W0:Y:S01]  /*0040*/  S2R R7, SR_TID.X ;  /* 0x0000000000077919 */ /* 0x000e220000002100 */
[----:B------:R-:W3:Y:S01]  /*0050*/  LDCU UR6, c[0x0][0x388] ;  /* 0x00007100ff0677ac */ /* 0x000ee20008000800 */
[----:B0-----:R-:W-:-:S05]  /*0060*/  LEA R5, R0, R7, 0x3 ;  /* 0x0000000700057211 */ /* 0x001fca00078e18ff */
[----:B-1----:R-:W-:-:S05]  /*0070*/  IMAD.WIDE.U32 R2, R5, 0x4, R2 ;  /* 0x0000000405027825 */ /* 0x002fca00078e0002 */
[----:B--2---:R-:W2:Y:S01]  /*0080*/  LDG.E R5, desc[UR4][R2.64] ;  /* 0x0000000402057981 */ /* 0x004ea2000c1e1900 */
[----:B---3--:R-:W-:-:S05]  /*0090*/  IMAD R0, R7, UR6, R0 ;  /* 0x0000000607007c24 */ /* 0x008fca000f8e0200 */
[----:B--2---:R-:W-:-:S05]  /*00a0*/  IADD3 R5, PT, PT, R0, R5, RZ ;  /* 0x0000000500057210 */ /* 0x004fca0007ffe0ff */
[----:B------:R-:W-:Y:S01]  /*00b0*/  STG.E desc[UR4][R2.64], R5 ;  /* 0x0000000502007986 */ /* 0x000fe2000c101904 */
[----:B------:R-:W-:Y:S05]  /*00c0*/  EXIT ;  /* 0x000000000000794d */ /* 0x000fea0003800000 */
.L_x_0:
[----:B------:R-:W-:-:S00]  /*00d0*/  BRA `(.L_x_0) ;  /* 0xfffffffc00fc7947 */ /* 0x000fc0000383ffff */
[----:B------:R-:W-:-:S00]  /*00e0*/  NOP ;  /* 0x0000000000007918 */ /* 0x000fc00000000000 */
        /* <DEDUP_REMOVED lines=9> */
.L_x_1:


//--------------------- .nv.shared.reserved.0     --------------------------
	.section	.nv.shared.reserved.0,"aw",@nobits
	.weak		__nv_reservedSMEM_offset_0_alias
	.size		__nv_reservedSMEM_offset_0_alias, 0, 64
	.other		__nv_reservedSMEM_offset_0_alias,@"STO_CUDA_RESERVED_SHARED STV_DEFAULT"
__nv_reservedSMEM_offset_0_alias:
	.zero		0
	.zero		64


//--------------------- .nv.constant0._Z12simpleKernelPii --------------------------
	.section	.nv.constant0._Z12simpleKernelPii,"a",@progbits
	.sectionflags	@""
	.align	4
.nv.constant0._Z12simpleKernelPii:
	.zero		908


//--------------------- SYMBOLS --------------------------

	.type		.nv.reservedSmem.offset0,@object
	.size		.nv.reservedSmem.offset0,0x4
